	.headerflags	@"EF_CUDA_TEXMODE_UNIFIED EF_CUDA_64BIT_ADDRESS EF_CUDA_ACCELERATORS EF_CUDA_SM90 EF_CUDA_VIRTUAL_SM(EF_CUDA_SM90)"
	.elftype	@"ET_EXEC"


//--------------------- .nv.info                  --------------------------
	.section	.nv.info,"",@"SHT_CUDA_INFO"
	.align	4


	//----- nvinfo : EIATTR_REGCOUNT
	.align		4
        /*0000*/ 	.byte	0x04, 0x2f
        /*0002*/ 	.short	(.L_1 - .L_0)
	.align		4
.L_0:
        /*0004*/ 	.word	index@(triton_poi_fused__prelu_kernel_7)
        /*0008*/ 	.word	0x0000000e


	//----- nvinfo : EIATTR_MIN_STACK_SIZE
	.align		4
.L_1:
        /*000c*/ 	.byte	0x04, 0x12
        /*000e*/ 	.short	(.L_3 - .L_2)
	.align		4
.L_2:
        /*0010*/ 	.word	index@(triton_poi_fused__prelu_kernel_7)
        /*0014*/ 	.word	0x00000000


	//----- nvinfo : EIATTR_FRAME_SIZE
	.align		4
.L_3:
        /*0018*/ 	.byte	0x04, 0x11
        /*001a*/ 	.short	(.L_5 - .L_4)
	.align		4
.L_4:
        /*001c*/ 	.word	index@(triton_poi_fused__prelu_kernel_7)
        /*0020*/ 	.word	0x00000000


	//----- nvinfo : EIATTR_MIN_STACK_SIZE
	.align		4
.L_5:
        /*0024*/ 	.byte	0x04, 0x12
        /*0026*/ 	.short	(.L_7 - .L_6)
	.align		4
.L_6:
        /*0028*/ 	.word	index@(triton_poi_fused__prelu_kernel_7)
        /*002c*/ 	.word	0x00000000
.L_7:


//--------------------- .nv.info.triton_poi_fused__prelu_kernel_7 --------------------------
	.section	.nv.info.triton_poi_fused__prelu_kernel_7,"",@"SHT_CUDA_INFO"
	.sectionflags	@""
	.align	4


	//----- nvinfo : EIATTR_CUDA_API_VERSION
	.align		4
        /*0000*/ 	.byte	0x04, 0x37
        /*0002*/ 	.short	(.L_9 - .L_8)
.L_8:
        /*0004*/ 	.word	0x0000007c


	//----- nvinfo : EIATTR_KPARAM_INFO
	.align		4
.L_9:
        /*0008*/ 	.byte	0x04, 0x17
        /*000a*/ 	.short	(.L_11 - .L_10)
.L_10:
        /*000c*/ 	.word	0x00000000
        /*0010*/ 	.short	0x0003
        /*0012*/ 	.short	0x0018
        /*0014*/ 	.byte	0x00, 0xf0, 0x11, 0x00


	//----- nvinfo : EIATTR_KPARAM_INFO
	.align		4
.L_11:
        /*0018*/ 	.byte	0x04, 0x17
        /*001a*/ 	.short	(.L_13 - .L_12)
.L_12:
        /*001c*/ 	.word	0x00000000
        /*0020*/ 	.short	0x0002
        /*0022*/ 	.short	0x0010
        /*0024*/ 	.byte	0x00, 0xf4, 0x21, 0x00


	//----- nvinfo : EIATTR_KPARAM_INFO
	.align		4
.L_13:
        /*0028*/ 	.byte	0x04, 0x17
        /*002a*/ 	.short	(.L_15 - .L_14)
.L_14:
        /*002c*/ 	.word	0x00000000
        /*0030*/ 	.short	0x0001
        /*0032*/ 	.short	0x0008
        /*0034*/ 	.byte	0x00, 0xf4, 0x21, 0x00


	//----- nvinfo : EIATTR_KPARAM_INFO
	.align		4
.L_15:
        /*0038*/ 	.byte	0x04, 0x17
        /*003a*/ 	.short	(.L_17 - .L_16)
.L_16:
        /*003c*/ 	.word	0x00000000
        /*0040*/ 	.short	0x0000
        /*0042*/ 	.short	0x0000
        /*0044*/ 	.byte	0x00, 0xf4, 0x21, 0x00


	//----- nvinfo : EIATTR_SPARSE_MMA_MASK
	.align		4
.L_17:
        /*0048*/ 	.byte	0x03, 0x50
        /*004a*/ 	.short	0x0000


	//----- nvinfo : EIATTR_MAXREG_COUNT
	.align		4
        /*004c*/ 	.byte	0x03, 0x1b
        /*004e*/ 	.short	0x00ff


	//----- nvinfo : EIATTR_EXIT_INSTR_OFFSETS
	.align		4
        /*0050*/ 	.byte	0x04, 0x1c
        /*0052*/ 	.short	(.L_19 - .L_18)


	//   ....[0]....
.L_18:
        /*0054*/ 	.word	0x00000180


	//----- nvinfo : EIATTR_REQNTID
	.align		4
.L_19:
        /*0058*/ 	.byte	0x04, 0x10
        /*005a*/ 	.short	(.L_21 - .L_20)
.L_20:
        /*005c*/ 	.word	0x00000100
        /*0060*/ 	.word	0x00000001
        /*0064*/ 	.word	0x00000001


	//----- nvinfo : EIATTR_CBANK_PARAM_SIZE
	.align		4
.L_21:
        /*0068*/ 	.byte	0x03, 0x19
        /*006a*/ 	.short	0x001c


	//----- nvinfo : EIATTR_PARAM_CBANK
	.align		4
        /*006c*/ 	.byte	0x04, 0x0a
        /*006e*/ 	.short	(.L_23 - .L_22)
	.align		4
.L_22:
        /*0070*/ 	.word	index@(.nv.constant0.triton_poi_fused__prelu_kernel_7)
        /*0074*/ 	.short	0x0210
        /*0076*/ 	.short	0x001c


	//----- nvinfo : EIATTR_SW_WAR
	.align		4
.L_23:
        /*0078*/ 	.byte	0x04, 0x36
        /*007a*/ 	.short	(.L_25 - .L_24)
.L_24:
        /*007c*/ 	.word	0x00000008
.L_25:


//--------------------- .nv.callgraph             --------------------------
	.section	.nv.callgraph,"",@"SHT_CUDA_CALLGRAPH"
	.align	4
	.sectionentsize	8
	.align		4
        /*0000*/ 	.word	0x00000000
	.align		4
        /*0004*/ 	.word	0xffffffff
	.align		4
        /*0008*/ 	.word	0x00000000
	.align		4
        /*000c*/ 	.word	0xfffffffe
	.align		4
        /*0010*/ 	.word	0x00000000
	.align		4
        /*0014*/ 	.word	0xfffffffd
	.align		4
        /*0018*/ 	.word	0x00000000
	.align		4
        /*001c*/ 	.word	0xfffffffc


//--------------------- .text.triton_poi_fused__prelu_kernel_7 --------------------------
	.section	.text.triton_poi_fused__prelu_kernel_7,"ax",@progbits
	.align	128
        .global         triton_poi_fused__prelu_kernel_7
        .type           triton_poi_fused__prelu_kernel_7,@function
        .size           triton_poi_fused__prelu_kernel_7,(.L_x_1 - triton_poi_fused__prelu_kernel_7)
        .other          triton_poi_fused__prelu_kernel_7,@"STO_CUDA_ENTRY STV_DEFAULT"
triton_poi_fused__prelu_kernel_7:
.text.triton_poi_fused__prelu_kernel_7:
[----:B------:R-:W-:Y:S01]  /*0000*/  LDC R1, c[0x0][0x28] ;  /* 0x00000a00ff017b82 */ /* 0x000fe20000000800 */
[----:B------:R-:W1:Y:S07]  /*0010*/  S2R R0, SR_TID.X ;  /* 0x0000000000007919 */ /* 0x000e6e0000002100 */
[----:B------:R-:W2:Y:S01]  /*0020*/  LDC.64 R2, c[0x0][0x210] ;  /* 0x00008400ff027b82 */ /* 0x000ea20000000a00 */
[----:B------:R-:W-:Y:S01]  /*0030*/  ULDC.64 UR4, c[0x0][0x208] ;  /* 0x0000820000047ab9 */ /* 0x000fe20000000a00 */
[----:B------:R-:W3:Y:S06]  /*0040*/  S2R R9, SR_CTAID.X ;  /* 0x0000000000097919 */ /* 0x000eec0000002500 */
[----:B------:R-:W4:Y:S01]  /*0050*/  LDC.64 R4, c[0x0][0x218] ;  /* 0x00008600ff047b82 */ /* 0x000f220000000a00 */
[----:B-1----:R-:W-:-:S04]  /*0060*/  SHF.L.U32 R0, R0, 0x1, RZ ;  /* 0x0000000100007819 */ /* 0x002fc800000006ff */
[----:B------:R-:W-:-:S04]  /*0070*/  LOP3.LUT R0, R0, 0x1fe, RZ, 0xc0, !PT ;  /* 0x000001fe00007812 */ /* 0x000fc800078ec0ff */
[----:B---3--:R-:W-:-:S05]  /*0080*/  LEA R9, R9, R0, 0x9 ;  /* 0x0000000009097211 */ /* 0x008fca00078e48ff */
[----:B------:R-:W-:-:S04]  /*0090*/  IMAD.HI R0, R9, 0x2aaaaaab, RZ ;  /* 0x2aaaaaab09007827 */ /* 0x000fc800078e02ff */
[----:B--2---:R-:W-:Y:S01]  /*00a0*/  IMAD.WIDE R2, R9, 0x4, R2 ;  /* 0x0000000409027825 */ /* 0x004fe200078e0202 */
[----:B------:R-:W-:-:S04]  /*00b0*/  SHF.R.U32.HI R7, RZ, 0x1f, R0 ;  /* 0x0000001fff077819 */ /* 0x000fc80000011600 */
[----:B------:R-:W-:Y:S01]  /*00c0*/  LEA.HI R0, R0, R7, RZ, 0x1d ;  /* 0x0000000700007211 */ /* 0x000fe200078fe8ff */
[----:B------:R-:W2:Y:S04]  /*00d0*/  LDG.E.64 R10, desc[UR4][R2.64] ;  /* 0x00000004020a7981 */ /* 0x000ea8000c1e1b00 */
[----:B------:R-:W-:-:S04]  /*00e0*/  IMAD R7, R0, -0x30, R9 ;  /* 0xffffffd000077824 */ /* 0x000fc800078e0209 */
[----:B----4-:R-:W-:Y:S02]  /*00f0*/  IMAD.WIDE R4, R7, 0x4, R4 ;  /* 0x0000000407047825 */ /* 0x010fe400078e0204 */
[----:B------:R-:W1:Y:S04]  /*0100*/  LDC.64 R6, c[0x0][0x220] ;  /* 0x00008800ff067b82 */ /* 0x000e680000000a00 */
[----:B------:R-:W3:Y:S01]  /*0110*/  LDG.E.EL.64 R4, desc[UR4][R4.64] ;  /* 0x0000000404047981 */ /* 0x000ee2000c2e1b00 */
[----:B-1----:R-:W-:Y:S01]  /*0120*/  IMAD.WIDE R6, R9, 0x4, R6 ;  /* 0x0000000409067825 */ /* 0x002fe200078e0206 */
[----:B--2---:R-:W-:Y:S02]  /*0130*/  FSETP.GT.AND P0, PT, R10, RZ, PT ;  /* 0x000000ff0a00720b */ /* 0x004fe40003f04000 */
[----:B------:R-:W-:-:S11]  /*0140*/  FSETP.GT.AND P1, PT, R11, RZ, PT ;  /* 0x000000ff0b00720b */ /* 0x000fd60003f24000 */
[----:B---3--:R-:W-:Y:S02]  /*0150*/  @!P0 FMUL R10, R10, R4 ;  /* 0x000000040a0a8220 */ /* 0x008fe40000400000 */
[----:B------:R-:W-:-:S05]  /*0160*/  @!P1 FMUL R11, R11, R5 ;  /* 0x000000050b0b9220 */ /* 0x000fca0000400000 */
[----:B------:R-:W-:Y:S01]  /*0170*/  STG.E.64 desc[UR4][R6.64], R10 ;  /* 0x0000000a06007986 */ /* 0x000fe2000c101b04 */
[----:B------:R-:W-:Y:S05]  /*0180*/  EXIT ;  /* 0x000000000000794d */ /* 0x000fea0003800000 */
.L_x_0:
[----:B------:R-:W-:-:S00]  /*0190*/  BRA `(.L_x_0) ;  /* 0xfffffffc00fc7947 */ /* 0x000fc0000383ffff */
[----:B------:R-:W-:-:S00]  /*01a0*/  NOP ;  /* 0x0000000000007918 */ /* 0x000fc00000000000 */
        /* <DEDUP_REMOVED lines=13> */
.L_x_1:


//--------------------- .nv.constant0.triton_poi_fused__prelu_kernel_7 --------------------------
	.section	.nv.constant0.triton_poi_fused__prelu_kernel_7,"a",@progbits
	.sectionflags	@""
	.align	4
.nv.constant0.triton_poi_fused__prelu_kernel_7:
	.zero		556
